//
// Generated by NVIDIA NVVM Compiler
//
// Compiler Build ID: CL-36424714
// Cuda compilation tools, release 13.0, V13.0.88
// Based on NVVM 20.0.0
//

.version 9.0
.target sm_100
.address_size 64

	// .globl	_Z9maxPerRowPdPii

.visible .entry _Z9maxPerRowPdPii(
	.param .u64 .ptr .align 1 _Z9maxPerRowPdPii_param_0,
	.param .u64 .ptr .align 1 _Z9maxPerRowPdPii_param_1,
	.param .u32 _Z9maxPerRowPdPii_param_2
)
{
	.reg .pred 	%p<2>;
	.reg .b32 	%r<8>;
	.reg .b64 	%rd<9>;
	.reg .b64 	%fd<2>;

	ld.param.u64 	%rd3, [_Z9maxPerRowPdPii_param_0];
	ld.param.u64 	%rd2, [_Z9maxPerRowPdPii_param_1];
	ld.param.u32 	%r2, [_Z9maxPerRowPdPii_param_2];
	cvta.to.global.u64 	%rd4, %rd3;
	mov.u32 	%r1, %ctaid.x;
	mov.u32 	%r3, %ntid.x;
	mov.u32 	%r4, %tid.x;
	mad.lo.s32 	%r5, %r1, %r3, %r4;
	mul.wide.s32 	%rd5, %r5, 8;
	add.s64 	%rd1, %rd4, %rd5;
	setp.ge.s32 	%p1, %r5, %r2;
	@%p1 bra 	$L__BB0_2;
	cvta.to.global.u64 	%rd6, %rd2;
	ld.global.f64 	%fd1, [%rd1];
	cvt.rzi.s32.f64 	%r6, %fd1;
	mul.wide.u32 	%rd7, %r1, 4;
	add.s64 	%rd8, %rd6, %rd7;
	atom.global.max.s32 	%r7, [%rd8], %r6;
$L__BB0_2:
	ret;

}


// ===== COMPILED SASS (sm_100) =====

	.target	sm_100

	.elftype	@"ET_EXEC"


//--------------------- .note.nv.tkinfo           --------------------------
	.section	.note.nv.tkinfo,"",@"SHT_NOTE"
	.sectionflags	@"SHF_NOTE_NV_TKINFO"
	.tkinfo
        /*0018*/ 	.word	0x00000002
        /*0030*/ 	.string	""
        /*0030*/ 	.string	"ptxas"
        /*0030*/ 	.string	"Cuda compilation tools, release 13.0, V13.0.88"
        /*0030*/ 	.string	"Build cuda_13.0.r13.0/compiler.36424714_0"
        /*0030*/ 	.string	"-arch sm_100 -m 64 "



//--------------------- .note.nv.cuinfo           --------------------------
	.section	.note.nv.cuinfo,"",@"SHT_NOTE"
	.sectionflags	@"SHF_NOTE_NV_CUINFO"
        /*0018*/ 	.short	0x0002
        /*001a*/ 	.short	0x0064
        /*001c*/ 	.short	0x0082
	.zero		2


//--------------------- .nv.info                  --------------------------
	.section	.nv.info,"",@"SHT_CUDA_INFO"
	.align	4


	//----- nvinfo : EIATTR_REGCOUNT
	.align		4
        /*0000*/ 	.byte	0x04, 0x2f
        /*0002*/ 	.short	(.L_1 - .L_0)
	.align		4
.L_0:
        /*0004*/ 	.word	index@(_Z9maxPerRowPdPii)
        /*0008*/ 	.word	0x0000000a


	//----- nvinfo : EIATTR_FRAME_SIZE
	.align		4
.L_1:
        /*000c*/ 	.byte	0x04, 0x11
        /*000e*/ 	.short	(.L_3 - .L_2)
	.align		4
.L_2:
        /*0010*/ 	.word	index@(_Z9maxPerRowPdPii)
        /*0014*/ 	.word	0x00000000


	//----- nvinfo : EIATTR_MIN_STACK_SIZE
	.align		4
.L_3:
        /*0018*/ 	.byte	0x04, 0x12
        /*001a*/ 	.short	(.L_5 - .L_4)
	.align		4
.L_4:
        /*001c*/ 	.word	index@(_Z9maxPerRowPdPii)
        /*0020*/ 	.word	0x00000000
.L_5:


//--------------------- .nv.compat                --------------------------
	.section	.nv.compat,"",@"SHT_CUDA_COMPAT_INFO"
	.align	4
        /*0000*/ 	.byte	0x02, 0x09, 0x00, 0x00, 0x02, 0x02, 0x01, 0x00, 0x02, 0x05, 0x05, 0x00, 0x03, 0x07, 0x01, 0x01
        /*0010*/ 	.byte	0x02, 0x03, 0x00, 0x00, 0x02, 0x06, 0x01, 0x00, 0x04, 0x0b, 0x08, 0x00, 0x09, 0x00, 0x00, 0x00
        /*0020*/ 	.byte	0x00, 0x00, 0x00, 0x00


//--------------------- .nv.info._Z9maxPerRowPdPii --------------------------
	.section	.nv.info._Z9maxPerRowPdPii,"",@"SHT_CUDA_INFO"
	.sectionflags	@""
	.align	4


	//----- nvinfo : EIATTR_CUDA_API_VERSION
	.align		4
        /*0000*/ 	.byte	0x04, 0x37
        /*0002*/ 	.short	(.L_7 - .L_6)
.L_6:
        /*0004*/ 	.word	0x00000082


	//----- nvinfo : EIATTR_KPARAM_INFO
	.align		4
.L_7:
        /*0008*/ 	.byte	0x04, 0x17
        /*000a*/ 	.short	(.L_9 - .L_8)
.L_8:
        /*000c*/ 	.word	0x00000000
        /*0010*/ 	.short	0x0002
        /*0012*/ 	.short	0x0010
        /*0014*/ 	.byte	0x00, 0xf0, 0x11, 0x00


	//----- nvinfo : EIATTR_KPARAM_INFO
	.align		4
.L_9:
        /*0018*/ 	.byte	0x04, 0x17
        /*001a*/ 	.short	(.L_11 - .L_10)
.L_10:
        /*001c*/ 	.word	0x00000000
        /*0020*/ 	.short	0x0001
        /*0022*/ 	.short	0x0008
        /*0024*/ 	.byte	0x00, 0xf5, 0x21, 0x00


	//----- nvinfo : EIATTR_KPARAM_INFO
	.align		4
.L_11:
        /*0028*/ 	.byte	0x04, 0x17
        /*002a*/ 	.short	(.L_13 - .L_12)
.L_12:
        /*002c*/ 	.word	0x00000000
        /*0030*/ 	.short	0x0000
        /*0032*/ 	.short	0x0000
        /*0034*/ 	.byte	0x00, 0xf5, 0x21, 0x00


	//----- nvinfo : EIATTR_SPARSE_MMA_MASK
	.align		4
.L_13:
        /*0038*/ 	.byte	0x03, 0x50
        /*003a*/ 	.short	0x0000


	//----- nvinfo : EIATTR_MAXREG_COUNT
	.align		4
        /*003c*/ 	.byte	0x03, 0x1b
        /*003e*/ 	.short	0x00ff


	//----- nvinfo : EIATTR_MERCURY_ISA_VERSION
	.align		4
        /*0040*/ 	.byte	0x03, 0x5f
        /*0042*/ 	.short	0x0101


	//----- nvinfo : EIATTR_INT_WARP_WIDE_INSTR_OFFSETS
	.align		4
        /*0044*/ 	.byte	0x04, 0x31
        /*0046*/ 	.short	(.L_15 - .L_14)


	//   ....[0]....
.L_14:
        /*0048*/ 	.word	0x000000e0


	//   ....[1]....
        /*004c*/ 	.word	0x00000130


	//----- nvinfo : EIATTR_VRC_CTA_INIT_COUNT
	.align		4
.L_15:
        /*0050*/ 	.byte	0x02, 0x4a
	.zero		1
	.zero		1


	//----- nvinfo : EIATTR_EXIT_INSTR_OFFSETS
	.align		4
        /*0054*/ 	.byte	0x04, 0x1c
        /*0056*/ 	.short	(.L_17 - .L_16)


	//   ....[0]....
.L_16:
        /*0058*/ 	.word	0x00000080


	//   ....[1]....
        /*005c*/ 	.word	0x00000160


	//----- nvinfo : EIATTR_CBANK_PARAM_SIZE
	.align		4
.L_17:
        /*0060*/ 	.byte	0x03, 0x19
        /*0062*/ 	.short	0x0014


	//----- nvinfo : EIATTR_PARAM_CBANK
	.align		4
        /*0064*/ 	.byte	0x04, 0x0a
        /*0066*/ 	.short	(.L_19 - .L_18)
	.align		4
.L_18:
        /*0068*/ 	.word	index@(.nv.constant0._Z9maxPerRowPdPii)
        /*006c*/ 	.short	0x0380
        /*006e*/ 	.short	0x0014


	//----- nvinfo : EIATTR_SW_WAR
	.align		4
.L_19:
        /*0070*/ 	.byte	0x04, 0x36
        /*0072*/ 	.short	(.L_21 - .L_20)
.L_20:
        /*0074*/ 	.word	0x00000008
.L_21:


//--------------------- .nv.callgraph             --------------------------
	.section	.nv.callgraph,"",@"SHT_CUDA_CALLGRAPH"
	.align	4
	.sectionentsize	8
	.align		4
        /*0000*/ 	.word	0x00000000
	.align		4
        /*0004*/ 	.word	0xffffffff
	.align		4
        /*0008*/ 	.word	0x00000000
	.align		4
        /*000c*/ 	.word	0xfffffffe
	.align		4
        /*0010*/ 	.word	0x00000000
	.align		4
        /*0014*/ 	.word	0xfffffffd
	.align		4
        /*0018*/ 	.word	0x00000000
	.align		4
        /*001c*/ 	.word	0xfffffffc


//--------------------- .text._Z9maxPerRowPdPii   --------------------------
	.section	.text._Z9maxPerRowPdPii,"ax",@progbits
	.align	128
        .global         _Z9maxPerRowPdPii
        .type           _Z9maxPerRowPdPii,@function
        .size           _Z9maxPerRowPdPii,(.L_x_1 - _Z9maxPerRowPdPii)
        .other          _Z9maxPerRowPdPii,@"STO_CUDA_ENTRY STV_DEFAULT"
_Z9maxPerRowPdPii:
.text._Z9maxPerRowPdPii:
[----:B------:R-:W-:Y:S01]  /*0000*/  LDC R1, c[0x0][0x37c] ;  /* 0x0000df00ff017b82 */ /* 0x000fe20000000800 */
[----:B------:R-:W0:Y:S01]  /*0010*/  S2R R7, SR_CTAID.X ;  /* 0x0000000000077919 */ /* 0x000e220000002500 */
[----:B------:R-:W0:Y:S06]  /*0020*/  LDCU UR4, c[0x0][0x360] ;  /* 0x00006c00ff0477ac */ /* 0x000e2c0008000800 */
[----:B------:R-:W1:Y:S01]  /*0030*/  LDC.64 R2, c[0x0][0x380] ;  /* 0x0000e000ff027b82 */ /* 0x000e620000000a00 */
[----:B------:R-:W0:Y:S01]  /*0040*/  S2R R0, SR_TID.X ;  /* 0x0000000000007919 */ /* 0x000e220000002100 */
[----:B------:R-:W2:Y:S01]  /*0050*/  LDCU UR5, c[0x0][0x390] ;  /* 0x00007200ff0577ac */ /* 0x000ea20008000800 */
[----:B0-----:R-:W-:-:S05]  /*0060*/  IMAD R5, R7, UR4, R0 ;  /* 0x0000000407057c24 */ /* 0x001fca000f8e0200 */
[----:B--2---:R-:W-:-:S13]  /*0070*/  ISETP.GE.AND P0, PT, R5, UR5, PT ;  /* 0x0000000505007c0c */ /* 0x004fda000bf06270 */
[----:B-1----:R-:W-:Y:S05]  /*0080*/  @P0 EXIT ;  /* 0x000000000000094d */ /* 0x002fea0003800000 */
[----:B------:R-:W0:Y:S01]  /*0090*/  LDCU.64 UR6, c[0x0][0x358] ;  /* 0x00006b00ff0677ac */ /* 0x000e220008000a00 */
[----:B------:R-:W-:Y:S01]  /*00a0*/  IMAD.WIDE R2, R5, 0x8, R2 ;  /* 0x0000000805027825 */ /* 0x000fe200078e0202 */
[----:B------:R-:W1:Y:S01]  /*00b0*/  S2R R6, SR_LANEID ;  /* 0x0000000000067919 */ /* 0x000e620000000000 */
[----:B------:R-:W2:Y:S04]  /*00c0*/  LDC.64 R4, c[0x0][0x388] ;  /* 0x0000e200ff047b82 */ /* 0x000ea80000000a00 */
[----:B0-----:R-:W3:Y:S01]  /*00d0*/  LDG.E.64 R2, desc[UR6][R2.64] ;  /* 0x0000000602027981 */ /* 0x001ee2000c1e1b00 */
[----:B------:R-:W-:Y:S02]  /*00e0*/  VOTEU.ANY UR4, UPT, PT ;  /* 0x0000000000047886 */ /* 0x000fe400038e0100 */
[----:B------:R-:W-:Y:S01]  /*00f0*/  UFLO.U32 UR4, UR4 ;  /* 0x00000004000472bd */ /* 0x000fe200080e0000 */
[----:B--2---:R-:W-:-:S05]  /*0100*/  IMAD.WIDE.U32 R4, R7, 0x4, R4 ;  /* 0x0000000407047825 */ /* 0x004fca00078e0004 */
[----:B-1----:R-:W-:Y:S01]  /*0110*/  ISETP.EQ.U32.AND P0, PT, R6, UR4, PT ;  /* 0x0000000406007c0c */ /* 0x002fe2000bf02070 */
[----:B---3--:R-:W0:Y:S02]  /*0120*/  F2I.F64.TRUNC R0, R2 ;  /* 0x0000000200007311 */ /* 0x008e24000030d100 */
[----:B0-----:R-:W-:-:S13]  /*0130*/  CREDUX.MAX.S32 UR5, R0 ;  /* 0x00000000000572cc */ /* 0x001fda0000000200 */
[----:B------:R-:W-:-:S05]  /*0140*/  MOV R7, UR5 ;  /* 0x0000000500077c02 */ /* 0x000fca0008000f00 */
[----:B------:R-:W-:Y:S01]  /*0150*/  @P0 REDG.E.MAX.S32.STRONG.GPU desc[UR6][R4.64], R7 ;  /* 0x000000070400098e */ /* 0x000fe2000d12e306 */
[----:B------:R-:W-:Y:S05]  /*0160*/  EXIT ;  /* 0x000000000000794d */ /* 0x000fea0003800000 */
.L_x_0:
[----:B------:R-:W-:-:S00]  /*0170*/  BRA `(.L_x_0) ;  /* 0xfffffffc00fc7947 */ /* 0x000fc0000383ffff */
[----:B------:R-:W-:-:S00]  /*0180*/  NOP ;  /* 0x0000000000007918 */ /* 0x000fc00000000000 */
[----:B------:R-:W-:-:S00]  /*0190*/  NOP ;  /* 0x0000000000007918 */ /* 0x000fc00000000000 */
[----:B------:R-:W-:-:S00]  /*01a0*/  NOP ;  /* 0x0000000000007918 */ /* 0x000fc00000000000 */
[----:B------:R-:W-:-:S00]  /*01b0*/  NOP ;  /* 0x0000000000007918 */ /* 0x000fc00000000000 */
[----:B------:R-:W-:-:S00]  /*01c0*/  NOP ;  /* 0x0000000000007918 */ /* 0x000fc00000000000 */
[----:B------:R-:W-:-:S00]  /*01d0*/  NOP ;  /* 0x0000000000007918 */ /* 0x000fc00000000000 */
[----:B------:R-:W-:-:S00]  /*01e0*/  NOP ;  /* 0x0000000000007918 */ /* 0x000fc00000000000 */
[----:B------:R-:W-:-:S00]  /*01f0*/  NOP ;  /* 0x0000000000007918 */ /* 0x000fc00000000000 */
.L_x_1:


//--------------------- .nv.shared.reserved.0     --------------------------
	.section	.nv.shared.reserved.0,"aw",@nobits
	.weak		__nv_reservedSMEM_offset_0_alias
	.size		__nv_reservedSMEM_offset_0_alias, 0, 64
	.other		__nv_reservedSMEM_offset_0_alias,@"STO_CUDA_RESERVED_SHARED STV_DEFAULT"
__nv_reservedSMEM_offset_0_alias:
	.zero		0
	.zero		64


//--------------------- .nv.constant0._Z9maxPerRowPdPii --------------------------
	.section	.nv.constant0._Z9maxPerRowPdPii,"a",@progbits
	.sectionflags	@""
	.align	4
.nv.constant0._Z9maxPerRowPdPii:
	.zero		916


//--------------------- SYMBOLS --------------------------

	.type		.nv.reservedSmem.offset0,@object
	.size		.nv.reservedSmem.offset0,0x4
